	.headerflags	@"EF_CUDA_TEXMODE_UNIFIED EF_CUDA_64BIT_ADDRESS EF_CUDA_ACCELERATORS EF_CUDA_SM90 EF_CUDA_VIRTUAL_SM(EF_CUDA_SM90)"
	.elftype	@"ET_EXEC"


//--------------------- .nv.info                  --------------------------
	.section	.nv.info,"",@"SHT_CUDA_INFO"
	.align	4


	//----- nvinfo : EIATTR_REGCOUNT
	.align		4
        /*0000*/ 	.byte	0x04, 0x2f
        /*0002*/ 	.short	(.L_3 - .L_2)
	.align		4
.L_2:
        /*0004*/ 	.word	index@(triton_poi_fused__native_batch_norm_legit_no_training_mul_softplus_tanh_18)
        /*0008*/ 	.word	0x00000013


	//----- nvinfo : EIATTR_MIN_STACK_SIZE
	.align		4
.L_3:
        /*000c*/ 	.byte	0x04, 0x12
        /*000e*/ 	.short	(.L_5 - .L_4)
	.align		4
.L_4:
        /*0010*/ 	.word	index@(triton_poi_fused__native_batch_norm_legit_no_training_mul_softplus_tanh_18)
        /*0014*/ 	.word	0x00000000


	//----- nvinfo : EIATTR_FRAME_SIZE
	.align		4
.L_5:
        /*0018*/ 	.byte	0x04, 0x11
        /*001a*/ 	.short	(.L_7 - .L_6)
	.align		4
.L_6:
        /*001c*/ 	.word	index@(triton_poi_fused__native_batch_norm_legit_no_training_mul_softplus_tanh_18)
        /*0020*/ 	.word	0x00000000


	//----- nvinfo : EIATTR_MIN_STACK_SIZE
	.align		4
.L_7:
        /*0024*/ 	.byte	0x04, 0x12
        /*0026*/ 	.short	(.L_9 - .L_8)
	.align		4
.L_8:
        /*0028*/ 	.word	index@(triton_poi_fused__native_batch_norm_legit_no_training_mul_softplus_tanh_18)
        /*002c*/ 	.word	0x00000000
.L_9:


//--------------------- .nv.info.triton_poi_fused__native_batch_norm_legit_no_training_mul_softplus_tanh_18 --------------------------
	.section	.nv.info.triton_poi_fused__native_batch_norm_legit_no_training_mul_softplus_tanh_18,"",@"SHT_CUDA_INFO"
	.sectionflags	@""
	.align	4


	//----- nvinfo : EIATTR_CUDA_API_VERSION
	.align		4
        /*0000*/ 	.byte	0x04, 0x37
        /*0002*/ 	.short	(.L_11 - .L_10)
.L_10:
        /*0004*/ 	.word	0x0000007c


	//----- nvinfo : EIATTR_KPARAM_INFO
	.align		4
.L_11:
        /*0008*/ 	.byte	0x04, 0x17
        /*000a*/ 	.short	(.L_13 - .L_12)
.L_12:
        /*000c*/ 	.word	0x00000000
        /*0010*/ 	.short	0x0006
        /*0012*/ 	.short	0x0030
        /*0014*/ 	.byte	0x00, 0xf0, 0x11, 0x00


	//----- nvinfo : EIATTR_KPARAM_INFO
	.align		4
.L_13:
        /*0018*/ 	.byte	0x04, 0x17
        /*001a*/ 	.short	(.L_15 - .L_14)
.L_14:
        /*001c*/ 	.word	0x00000000
        /*0020*/ 	.short	0x0005
        /*0022*/ 	.short	0x0028
        /*0024*/ 	.byte	0x00, 0xf4, 0x21, 0x00


	//----- nvinfo : EIATTR_KPARAM_INFO
	.align		4
.L_15:
        /*0028*/ 	.byte	0x04, 0x17
        /*002a*/ 	.short	(.L_17 - .L_16)
.L_16:
        /*002c*/ 	.word	0x00000000
        /*0030*/ 	.short	0x0004
        /*0032*/ 	.short	0x0020
        /*0034*/ 	.byte	0x00, 0xf4, 0x21, 0x00


	//----- nvinfo : EIATTR_KPARAM_INFO
	.align		4
.L_17:
        /*0038*/ 	.byte	0x04, 0x17
        /*003a*/ 	.short	(.L_19 - .L_18)
.L_18:
        /*003c*/ 	.word	0x00000000
        /*0040*/ 	.short	0x0003
        /*0042*/ 	.short	0x0018
        /*0044*/ 	.byte	0x00, 0xf4, 0x21, 0x00


	//----- nvinfo : EIATTR_KPARAM_INFO
	.align		4
.L_19:
        /*0048*/ 	.byte	0x04, 0x17
        /*004a*/ 	.short	(.L_21 - .L_20)
.L_20:
        /*004c*/ 	.word	0x00000000
        /*0050*/ 	.short	0x0002
        /*0052*/ 	.short	0x0010
        /*0054*/ 	.byte	0x00, 0xf4, 0x21, 0x00


	//----- nvinfo : EIATTR_KPARAM_INFO
	.align		4
.L_21:
        /*0058*/ 	.byte	0x04, 0x17
        /*005a*/ 	.short	(.L_23 - .L_22)
.L_22:
        /*005c*/ 	.word	0x00000000
        /*0060*/ 	.short	0x0001
        /*0062*/ 	.short	0x0008
        /*0064*/ 	.byte	0x00, 0xf4, 0x21, 0x00


	//----- nvinfo : EIATTR_KPARAM_INFO
	.align		4
.L_23:
        /*0068*/ 	.byte	0x04, 0x17
        /*006a*/ 	.short	(.L_25 - .L_24)
.L_24:
        /*006c*/ 	.word	0x00000000
        /*0070*/ 	.short	0x0000
        /*0072*/ 	.short	0x0000
        /*0074*/ 	.byte	0x00, 0xf4, 0x21, 0x00


	//----- nvinfo : EIATTR_SPARSE_MMA_MASK
	.align		4
.L_25:
        /*0078*/ 	.byte	0x03, 0x50
        /*007a*/ 	.short	0x0000


	//----- nvinfo : EIATTR_MAXREG_COUNT
	.align		4
        /*007c*/ 	.byte	0x03, 0x1b
        /*007e*/ 	.short	0x00ff


	//----- nvinfo : EIATTR_EXIT_INSTR_OFFSETS
	.align		4
        /*0080*/ 	.byte	0x04, 0x1c
        /*0082*/ 	.short	(.L_27 - .L_26)


	//   ....[0]....
.L_26:
        /*0084*/ 	.word	0x000006d0


	//   ....[1]....
        /*0088*/ 	.word	0x000006f0


	//----- nvinfo : EIATTR_REQNTID
	.align		4
.L_27:
        /*008c*/ 	.byte	0x04, 0x10
        /*008e*/ 	.short	(.L_29 - .L_28)
.L_28:
        /*0090*/ 	.word	0x00000080
        /*0094*/ 	.word	0x00000001
        /*0098*/ 	.word	0x00000001


	//----- nvinfo : EIATTR_CRS_STACK_SIZE
	.align		4
.L_29:
        /*009c*/ 	.byte	0x04, 0x1e
        /*009e*/ 	.short	(.L_31 - .L_30)
.L_30:
        /*00a0*/ 	.word	0x00000000


	//----- nvinfo : EIATTR_CBANK_PARAM_SIZE
	.align		4
.L_31:
        /*00a4*/ 	.byte	0x03, 0x19
        /*00a6*/ 	.short	0x0034


	//----- nvinfo : EIATTR_PARAM_CBANK
	.align		4
        /*00a8*/ 	.byte	0x04, 0x0a
        /*00aa*/ 	.short	(.L_33 - .L_32)
	.align		4
.L_32:
        /*00ac*/ 	.word	index@(.nv.constant0.triton_poi_fused__native_batch_norm_legit_no_training_mul_softplus_tanh_18)
        /*00b0*/ 	.short	0x0210
        /*00b2*/ 	.short	0x0034


	//----- nvinfo : EIATTR_SW_WAR
	.align		4
.L_33:
        /*00b4*/ 	.byte	0x04, 0x36
        /*00b6*/ 	.short	(.L_35 - .L_34)
.L_34:
        /*00b8*/ 	.word	0x00000008
.L_35:


//--------------------- .nv.callgraph             --------------------------
	.section	.nv.callgraph,"",@"SHT_CUDA_CALLGRAPH"
	.align	4
	.sectionentsize	8
	.align		4
        /*0000*/ 	.word	0x00000000
	.align		4
        /*0004*/ 	.word	0xffffffff
	.align		4
        /*0008*/ 	.word	0x00000000
	.align		4
        /*000c*/ 	.word	0xfffffffe
	.align		4
        /*0010*/ 	.word	0x00000000
	.align		4
        /*0014*/ 	.word	0xfffffffd
	.align		4
        /*0018*/ 	.word	0x00000000
	.align		4
        /*001c*/ 	.word	0xfffffffc


//--------------------- .nv.constant4             --------------------------
	.section	.nv.constant4,"a",@progbits
	.align	8
	.align		8
.nv.constant4:
        /*0000*/ 	.dword	_$_str
	.align		8
        /*0008*/ 	.dword	_$_str_$_2


//--------------------- .text.triton_poi_fused__native_batch_norm_legit_no_training_mul_softplus_tanh_18 --------------------------
	.section	.text.triton_poi_fused__native_batch_norm_legit_no_training_mul_softplus_tanh_18,"ax",@progbits
	.align	128
        .global         triton_poi_fused__native_batch_norm_legit_no_training_mul_softplus_tanh_18
        .type           triton_poi_fused__native_batch_norm_legit_no_training_mul_softplus_tanh_18,@function
        .size           triton_poi_fused__native_batch_norm_legit_no_training_mul_softplus_tanh_18,(.L_x_6 - triton_poi_fused__native_batch_norm_legit_no_training_mul_softplus_tanh_18)
        .other          triton_poi_fused__native_batch_norm_legit_no_training_mul_softplus_tanh_18,@"STO_CUDA_ENTRY STV_DEFAULT"
triton_poi_fused__native_batch_norm_legit_no_training_mul_softplus_tanh_18:
.text.triton_poi_fused__native_batch_norm_legit_no_training_mul_softplus_tanh_18:
[----:B------:R-:W0:Y:S01]  /*0000*/  LDC R1, c[0x0][0x28] ;  /* 0x00000a00ff017b82 */ /* 0x000e220000000800 */
[----:B------:R-:W1:Y:S07]  /*0010*/  S2R R2, SR_TID.X ;  /* 0x0000000000027919 */ /* 0x000e6e0000002100 */
[----:B------:R-:W2:Y:S01]  /*0020*/  LDC.64 R8, c[0x0][0x228] ;  /* 0x00008a00ff087b82 */ /* 0x000ea20000000a00 */
[----:B------:R-:W-:Y:S01]  /*0030*/  CS2R R14, SRZ ;  /* 0x00000000000e7805 */ /* 0x000fe2000001ff00 */
[----:B------:R-:W-:Y:S01]  /*0040*/  ULDC.64 UR4, c[0x0][0x208] ;  /* 0x0000820000047ab9 */ /* 0x000fe20000000a00 */
[----:B------:R-:W3:Y:S05]  /*0050*/  S2R R3, SR_CTAID.X ;  /* 0x0000000000037919 */ /* 0x000eea0000002500 */
[----:B------:R-:W4:Y:S08]  /*0060*/  LDC.64 R4, c[0x0][0x218] ;  /* 0x00008600ff047b82 */ /* 0x000f300000000a00 */
[----:B------:R-:W5:Y:S08]  /*0070*/  LDC.64 R6, c[0x0][0x220] ;  /* 0x00008800ff067b82 */ /* 0x000f700000000a00 */
[----:B------:R-:W5:Y:S01]  /*0080*/  LDC.64 R10, c[0x0][0x230] ;  /* 0x00008c00ff0a7b82 */ /* 0x000f620000000a00 */
[----:B-1----:R-:W-:-:S07]  /*0090*/  LOP3.LUT R2, R2, 0x7f, RZ, 0xc0, !PT ;  /* 0x0000007f02027812 */ /* 0x002fce00078ec0ff */
[----:B------:R-:W1:Y:S01]  /*00a0*/  LDC.64 R12, c[0x0][0x238] ;  /* 0x00008e00ff0c7b82 */ /* 0x000e620000000a00 */
[----:B---3--:R-:W-:Y:S02]  /*00b0*/  SHF.R.S32.HI R0, RZ, 0x18, R3 ;  /* 0x00000018ff007819 */ /* 0x008fe40000011403 */
[----:B------:R-:W-:Y:S02]  /*00c0*/  LEA R2, R3, R2, 0x7 ;  /* 0x0000000203027211 */ /* 0x000fe400078e38ff */
[----:B------:R-:W-:Y:S02]  /*00d0*/  SGXT R3, R0, 0x1 ;  /* 0x000000010003781a */ /* 0x000fe40000000200 */
[----:B------:R-:W-:Y:S02]  /*00e0*/  ISETP.GE.AND P0, PT, R2, 0x100, PT ;  /* 0x000001000200780c */ /* 0x000fe40003f06270 */
[----:B------:R-:W-:-:S04]  /*00f0*/  LEA.HI R3, R3, R2, RZ, 0x6 ;  /* 0x0000000203037211 */ /* 0x000fc800078f30ff */
[----:B------:R-:W-:-:S04]  /*0100*/  LOP3.LUT R3, R3, 0xffffffc0, RZ, 0xc0, !PT ;  /* 0xffffffc003037812 */ /* 0x000fc800078ec0ff */
[----:B------:R-:W-:-:S05]  /*0110*/  IADD3 R3, R2, -R3, RZ ;  /* 0x8000000302037210 */ /* 0x000fca0007ffe0ff */
[----:B--2---:R-:W-:-:S05]  /*0120*/  IMAD.WIDE R8, R3, 0x4, R8 ;  /* 0x0000000403087825 */ /* 0x004fca00078e0208 */
[----:B------:R2:W3:Y:S01]  /*0130*/  @!P0 LDG.E.EL R14, desc[UR4][R8.64] ;  /* 0x00000004080e8981 */ /* 0x0004e2000c2e1900 */
[----:B------:R-:W-:Y:S01]  /*0140*/  HFMA2.MMA R0, -RZ, RZ, 0, 0 ;  /* 0x00000000ff007435 */ /* 0x000fe200000001ff */
[----:B----4-:R-:W-:-:S04]  /*0150*/  IMAD.WIDE R4, R2, 0x4, R4 ;  /* 0x0000000402047825 */ /* 0x010fc800078e0204 */
[----:B-----5:R-:W-:-:S04]  /*0160*/  IMAD.WIDE R6, R3, 0x4, R6 ;  /* 0x0000000403067825 */ /* 0x020fc800078e0206 */
[C---:B0-2---:R-:W-:Y:S01]  /*0170*/  IMAD.WIDE R8, R3.reuse, 0x4, R10 ;  /* 0x0000000403087825 */ /* 0x045fe200078e020a */
[----:B------:R-:W2:Y:S03]  /*0180*/  @!P0 LDG.E R0, desc[UR4][R4.64] ;  /* 0x0000000404008981 */ /* 0x000ea6000c1e1900 */
[----:B-1----:R-:W-:Y:S01]  /*0190*/  IMAD.WIDE R10, R3, 0x4, R12 ;  /* 0x00000004030a7825 */ /* 0x002fe200078e020c */
[----:B------:R-:W-:Y:S01]  /*01a0*/  HFMA2.MMA R12, -RZ, RZ, 0, 0 ;  /* 0x00000000ff0c7435 */ /* 0x000fe200000001ff */
[----:B------:R-:W2:Y:S01]  /*01b0*/  @!P0 LDG.E.EL R15, desc[UR4][R6.64] ;  /* 0x00000004060f8981 */ /* 0x000ea2000c2e1900 */
[----:B------:R-:W-:-:S06]  /*01c0*/  MOV R3, RZ ;  /* 0x000000ff00037202 */ /* 0x000fcc0000000f00 */
[----:B------:R0:W4:Y:S04]  /*01d0*/  @!P0 LDG.E.EL R3, desc[UR4][R8.64] ;  /* 0x0000000408038981 */ /* 0x000128000c2e1900 */
[----:B------:R-:W4:Y:S01]  /*01e0*/  @!P0 LDG.E.EL R12, desc[UR4][R10.64] ;  /* 0x000000040a0c8981 */ /* 0x000f22000c2e1900 */
[----:B------:R-:W-:Y:S01]  /*01f0*/  MOV R16, 0x3e800000 ;  /* 0x3e80000000107802 */ /* 0x000fe20000000f00 */
[----:B------:R-:W-:Y:S01]  /*0200*/  BSSY B0, `(.L_x_0) ;  /* 0x0000030000007945 */ /* 0x000fe20003800000 */
[----:B0-----:R-:W-:Y:S01]  /*0210*/  HFMA2.MMA R9, -RZ, RZ, 1.3056640625, -1.8671875 ;  /* 0x3d39bf78ff097435 */ /* 0x001fe200000001ff */
[----:B---3--:R-:W-:-:S04]  /*0220*/  FADD R14, R14, 9.9999997473787516356e-06 ;  /* 0x3727c5ac0e0e7421 */ /* 0x008fc80000000000 */
[----:B------:R-:W0:Y:S01]  /*0230*/  MUFU.SQRT R13, R14 ;  /* 0x0000000e000d7308 */ /* 0x000e220000002000 */
[----:B--2---:R-:W-:Y:S01]  /*0240*/  FADD R0, -R15, R0 ;  /* 0x000000000f007221 */ /* 0x004fe20000000100 */
[C---:B0-----:R-:W-:Y:S02]  /*0250*/  FSETP.GT.AND P1, PT, R13.reuse, 8.50705917302346158658e+37, PT ;  /* 0x7e8000000d00780b */ /* 0x041fe40003f24000 */
[----:B------:R-:W-:Y:S02]  /*0260*/  FSETP.GEU.AND P2, PT, R13, 1.175494350822287508e-38, PT ;  /* 0x008000000d00780b */ /* 0x000fe40003f4e000 */
[----:B------:R-:W-:-:S09]  /*0270*/  FSEL R4, R16, 1, P1 ;  /* 0x3f80000010047808 */ /* 0x000fd20000800000 */
[----:B------:R-:W-:Y:S02]  /*0280*/  @P1 FMUL R13, R13, 0.25 ;  /* 0x3e8000000d0d1820 */ /* 0x000fe40000400000 */
[----:B------:R-:W-:Y:S02]  /*0290*/  @!P2 FMUL R4, R4, 16777216 ;  /* 0x4b8000000404a820 */ /* 0x000fe40000400000 */
[----:B------:R-:W-:-:S06]  /*02a0*/  @!P2 FMUL R13, R13, 16777216 ;  /* 0x4b8000000d0da820 */ /* 0x000fcc0000400000 */
[----:B------:R-:W0:Y:S02]  /*02b0*/  MUFU.RCP R13, R13 ;  /* 0x0000000d000d7308 */ /* 0x000e240000001000 */
[----:B0-----:R-:W-:-:S04]  /*02c0*/  FMUL R5, R13, R4 ;  /* 0x000000040d057220 */ /* 0x001fc80000400000 */
[----:B------:R-:W-:-:S04]  /*02d0*/  FMUL R5, R0, R5 ;  /* 0x0000000500057220 */ /* 0x000fc80000400000 */
[----:B----4-:R-:W-:-:S04]  /*02e0*/  FFMA R3, R5, R3, R12 ;  /* 0x0000000305037223 */ /* 0x010fc8000000000c */
[----:B------:R-:W-:-:S05]  /*02f0*/  FMUL R0, R3, 1.4426950216293334961 ;  /* 0x3fb8aa3b03007820 */ /* 0x000fca0000400000 */
[----:B------:R-:W-:-:S13]  /*0300*/  FSETP.GEU.AND P1, PT, R0, -126, PT ;  /* 0xc2fc00000000780b */ /* 0x000fda0003f2e000 */
[----:B------:R-:W-:-:S04]  /*0310*/  @!P1 FMUL R0, R0, 0.5 ;  /* 0x3f00000000009820 */ /* 0x000fc80000400000 */
[----:B------:R-:W0:Y:S02]  /*0320*/  MUFU.EX2 R4, R0 ;  /* 0x0000000000047308 */ /* 0x000e240000000800 */
[----:B0-----:R-:W-:Y:S01]  /*0330*/  @!P1 FMUL R4, R4, R4 ;  /* 0x0000000404049220 */ /* 0x001fe20000400000 */
[----:B------:R-:W-:-:S03]  /*0340*/  FSETP.GT.AND P1, PT, R3, 20, PT ;  /* 0x41a000000300780b */ /* 0x000fc60003f24000 */
[C---:B------:R-:W-:Y:S01]  /*0350*/  FADD.FTZ.RZ R5, R4.reuse, 1 ;  /* 0x3f80000004057421 */ /* 0x040fe2000001c000 */
[----:B------:R-:W-:-:S04]  /*0360*/  ISETP.GE.U32.AND P2, PT, R4, 0x7f800000, PT ;  /* 0x7f8000000400780c */ /* 0x000fc80003f46070 */
[----:B------:R-:W-:-:S04]  /*0370*/  IADD3 R5, R5, -0x3f400000, RZ ;  /* 0xc0c0000005057810 */ /* 0x000fc80007ffe0ff */
[----:B------:R-:W-:-:S04]  /*0380*/  LOP3.LUT R5, R5, 0xff800000, RZ, 0xc0, !PT ;  /* 0xff80000005057812 */ /* 0x000fc800078ec0ff */
[----:B------:R-:W-:Y:S02]  /*0390*/  IADD3 R7, -R5, 0x40800000, RZ ;  /* 0x4080000005077810 */ /* 0x000fe40007ffe1ff */
[----:B------:R-:W-:Y:S02]  /*03a0*/  IADD3 R6, R4, -R5, RZ ;  /* 0x8000000504067210 */ /* 0x000fe40007ffe0ff */
[----:B------:R-:W-:Y:S01]  /*03b0*/  I2FP.F32.S32 R5, R5 ;  /* 0x0000000500057245 */ /* 0x000fe20000201400 */
[----:B------:R-:W-:-:S04]  /*03c0*/  FFMA.FTZ R7, R7, R16, -1 ;  /* 0xbf80000007077423 */ /* 0x000fc80000010010 */
[----:B------:R-:W-:Y:S01]  /*03d0*/  FADD R6, R6, R7 ;  /* 0x0000000706067221 */ /* 0x000fe20000000000 */
[----:B------:R-:W-:-:S03]  /*03e0*/  FMUL R5, R5, 1.1920928955078125e-07 ;  /* 0x3400000005057820 */ /* 0x000fc60000400000 */
[----:B------:R-:W-:-:S04]  /*03f0*/  FFMA.FTZ R7, R6, -R9, 0.10546888411045074463 ;  /* 0x3dd8001206077423 */ /* 0x000fc80000010809 */
[----:B------:R-:W-:-:S04]  /*0400*/  FFMA.FTZ R7, R6, R7, -0.13229703903198242188 ;  /* 0xbe0778e006077423 */ /* 0x000fc80000010007 */
[----:B------:R-:W-:-:S04]  /*0410*/  FFMA.FTZ R7, R6, R7, 0.14491446316242218018 ;  /* 0x3e14647506077423 */ /* 0x000fc80000010007 */
[----:B------:R-:W-:-:S04]  /*0420*/  FFMA.FTZ R7, R6, R7, -0.16641564667224884033 ;  /* 0xbe2a68dd06077423 */ /* 0x000fc80000010007 */
[----:B------:R-:W-:-:S04]  /*0430*/  FFMA.FTZ R7, R6, R7, 0.19988867640495300293 ;  /* 0x3e4caf9e06077423 */ /* 0x000fc80000010007 */
[----:B------:R-:W-:-:S04]  /*0440*/  FFMA.FTZ R7, R6, R7, -0.25000196695327758789 ;  /* 0xbe80004206077423 */ /* 0x000fc80000010007 */
[----:B------:R-:W-:-:S04]  /*0450*/  FFMA.FTZ R7, R6, R7, 0.33333510160446166992 ;  /* 0x3eaaaae606077423 */ /* 0x000fc80000010007 */
[----:B------:R-:W-:-:S04]  /*0460*/  FFMA.FTZ R7, R6, R7, -0.5 ;  /* 0xbf00000006077423 */ /* 0x000fc80000010007 */
[----:B------:R-:W-:-:S04]  /*0470*/  FMUL R7, R6, R7 ;  /* 0x0000000706077220 */ /* 0x000fc80000400000 */
[----:B------:R-:W-:-:S04]  /*0480*/  FFMA.FTZ R6, R6, R7, R6 ;  /* 0x0000000706067223 */ /* 0x000fc80000010006 */
[----:B------:R-:W-:Y:S01]  /*0490*/  FFMA.FTZ R6, R5, 0.69314718246459960938, R6 ;  /* 0x3f31721805067823 */ /* 0x000fe20000010006 */
[----:B------:R-:W-:Y:S06]  /*04a0*/  @!P2 BRA `(.L_x_1) ;  /* 0x000000000014a947 */ /* 0x000fec0003800000 */
[C---:B------:R-:W-:Y:S02]  /*04b0*/  ISETP.GE.AND P2, PT, R4.reuse, -0x407fffff, PT ;  /* 0xbf8000010400780c */ /* 0x040fe40003f46270 */
[----:B------:R-:W-:-:S11]  /*04c0*/  FSETP.NEU.AND P3, PT, R4, RZ, PT ;  /* 0x000000ff0400720b */ /* 0x000fd60003f6d000 */
[----:B------:R-:W-:-:S05]  /*04d0*/  @P2 MOV R5, 0x7f800000 ;  /* 0x7f80000000052802 */ /* 0x000fca0000000f00 */
[----:B------:R-:W-:-:S05]  /*04e0*/  @P2 FFMA.FTZ R6, R4, R5, +INF ;  /* 0x7f80000004062423 */ /* 0x000fca0000010005 */
[----:B------:R-:W-:-:S07]  /*04f0*/  FSEL R6, R6, -RZ, P3 ;  /* 0x800000ff06067208 */ /* 0x000fce0001800000 */
.L_x_1:
[----:B------:R-:W-:Y:S05]  /*0500*/  BSYNC B0 ;  /* 0x0000000000007941 */ /* 0x000fea0003800000 */
.L_x_0:
[----:B------:R-:W-:Y:S01]  /*0510*/  FSEL R9, R3, R6, P1 ;  /* 0x0000000603097208 */ /* 0x000fe20000800000 */
[----:B------:R-:W-:Y:S01]  /*0520*/  BSSY B0, `(.L_x_2) ;  /* 0x0000016000007945 */ /* 0x000fe20003800000 */
[----:B------:R-:W-:-:S03]  /*0530*/  SHF.R.S32.HI R7, RZ, 0x1f, R2 ;  /* 0x0000001fff077819 */ /* 0x000fc60000011402 */
[----:B------:R-:W-:-:S05]  /*0540*/  FADD.FTZ R6, |R9|, -RZ ;  /* 0x800000ff09067221 */ /* 0x000fca0000010200 */
[----:B------:R-:W-:-:S13]  /*0550*/  FSETP.GE.AND P1, PT, R6, 0.60000002384185791016, PT ;  /* 0x3f19999a0600780b */ /* 0x000fda0003f26000 */
[----:B------:R-:W-:Y:S05]  /*0560*/  @!P1 BRA `(.L_x_3) ;  /* 0x0000000000289947 */ /* 0x000fea0003800000 */
[C---:B------:R-:W-:Y:S01]  /*0570*/  FMUL R4, R6.reuse, 2.8853900432586669922 ;  /* 0x4038aa3b06047820 */ /* 0x040fe20000400000 */
[----:B------:R-:W-:Y:S02]  /*0580*/  MOV R0, 0x3f800000 ;  /* 0x3f80000000007802 */ /* 0x000fe40000000f00 */
[----:B------:R-:W-:-:S03]  /*0590*/  FSETP.GE.AND P1, PT, R6, 9.010913848876953125, PT ;  /* 0x41102cb40600780b */ /* 0x000fc60003f26000 */
[----:B------:R-:W0:Y:S02]  /*05a0*/  MUFU.EX2 R4, R4 ;  /* 0x0000000400047308 */ /* 0x000e240000000800 */
[----:B0-----:R-:W-:-:S06]  /*05b0*/  FADD R5, R4, 1 ;  /* 0x3f80000004057421 */ /* 0x001fcc0000000000 */
[----:B------:R-:W0:Y:S02]  /*05c0*/  MUFU.RCP R5, R5 ;  /* 0x0000000500057308 */ /* 0x000e240000001000 */
[----:B0-----:R-:W-:-:S05]  /*05d0*/  FFMA.FTZ R0, R5, -2, R0 ;  /* 0xc000000005007823 */ /* 0x001fca0000010000 */
[----:B------:R-:W-:-:S04]  /*05e0*/  FSEL R0, R0, 1, !P1 ;  /* 0x3f80000000007808 */ /* 0x000fc80004800000 */
[----:B------:R-:W-:Y:S01]  /*05f0*/  LOP3.LUT R0, R0, 0x80000000, R9, 0xf8, !PT ;  /* 0x8000000000007812 */ /* 0x000fe200078ef809 */
[----:B------:R-:W-:Y:S06]  /*0600*/  BRA `(.L_x_4) ;  /* 0x00000000001c7947 */ /* 0x000fec0003800000 */
.L_x_3:
[----:B------:R-:W-:Y:S01]  /*0610*/  HFMA2.MMA R0, -RZ, RZ, 1.125, -9232 ;  /* 0x3c80f082ff007435 */ /* 0x000fe200000001ff */
[----:B------:R-:W-:-:S09]  /*0620*/  FMUL R5, R9, R9 ;  /* 0x0000000909057220 */ /* 0x000fd20000400000 */
[----:B------:R-:W-:-:S04]  /*0630*/  FFMA.FTZ R0, R5, R0, -0.052303962409496307373 ;  /* 0xbd563cae05007423 */ /* 0x000fc80000010000 */
[----:B------:R-:W-:-:S04]  /*0640*/  FFMA.FTZ R0, R5, R0, 0.1331529766321182251 ;  /* 0x3e08594105007423 */ /* 0x000fc80000010000 */
[----:B------:R-:W-:-:S04]  /*0650*/  FFMA.FTZ R0, R5, R0, -0.33332768082618713379 ;  /* 0xbeaaa9ed05007423 */ /* 0x000fc80000010000 */
[----:B------:R-:W-:-:S04]  /*0660*/  FFMA.FTZ R0, R5, R0, RZ ;  /* 0x0000000005007223 */ /* 0x000fc800000100ff */
[----:B------:R-:W-:-:S07]  /*0670*/  FFMA.FTZ R0, R9, R0, R9 ;  /* 0x0000000009007223 */ /* 0x000fce0000010009 */
.L_x_4:
[----:B------:R-:W-:Y:S05]  /*0680*/  BSYNC B0 ;  /* 0x0000000000007941 */ /* 0x000fea0003800000 */
.L_x_2:
[----:B------:R-:W-:Y:S01]  /*0690*/  ULDC.64 UR6, c[0x0][0x210] ;  /* 0x0000840000067ab9 */ /* 0x000fe20000000a00 */
[----:B------:R-:W-:Y:S01]  /*06a0*/  FMUL R3, R3, R0 ;  /* 0x0000000003037220 */ /* 0x000fe20000400000 */
[----:B------:R-:W-:-:S04]  /*06b0*/  LEA R4, P1, R2, UR6, 0x2 ;  /* 0x0000000602047c11 */ /* 0x000fc8000f8210ff */
[----:B------:R-:W-:Y:S01]  /*06c0*/  LEA.HI.X R5, R2, UR7, R7, 0x2, P1 ;  /* 0x0000000702057c11 */ /* 0x000fe200088f1407 */
[----:B------:R-:W-:Y:S08]  /*06d0*/  @P0 EXIT ;  /* 0x000000000000094d */ /* 0x000ff00003800000 */
[----:B------:R-:W-:Y:S01]  /*06e0*/  STG.E desc[UR4][R4.64], R3 ;  /* 0x0000000304007986 */ /* 0x000fe2000c101904 */
[----:B------:R-:W-:Y:S05]  /*06f0*/  EXIT ;  /* 0x000000000000794d */ /* 0x000fea0003800000 */
.L_x_5:
[----:B------:R-:W-:-:S00]  /*0700*/  BRA `(.L_x_5) ;  /* 0xfffffffc00fc7947 */ /* 0x000fc0000383ffff */
[----:B------:R-:W-:-:S00]  /*0710*/  NOP ;  /* 0x0000000000007918 */ /* 0x000fc00000000000 */
        /* <DEDUP_REMOVED lines=14> */
.L_x_6:


//--------------------- .nv.global.init           --------------------------
	.section	.nv.global.init,"aw",@progbits
.nv.global.init:
	.type		_$_str,@object
	.size		_$_str,(_$_str_$_2 - _$_str)
_$_str:
        /*0000*/ 	.byte	0x5f, 0x5f, 0x43, 0x55, 0x44, 0x41, 0x5f, 0x46, 0x54, 0x5a, 0x00
	.type		_$_str_$_2,@object
	.size		_$_str_$_2,(.L_1 - _$_str_$_2)
_$_str_$_2:
        /*000b*/ 	.byte	0x5f, 0x5f, 0x43, 0x55, 0x44, 0x41, 0x5f, 0x50, 0x52, 0x45, 0x43, 0x5f, 0x53, 0x51, 0x52, 0x54
        /*001b*/ 	.byte	0x00
.L_1:


//--------------------- .nv.constant0.triton_poi_fused__native_batch_norm_legit_no_training_mul_softplus_tanh_18 --------------------------
	.section	.nv.constant0.triton_poi_fused__native_batch_norm_legit_no_training_mul_softplus_tanh_18,"a",@progbits
	.sectionflags	@""
	.align	4
.nv.constant0.triton_poi_fused__native_batch_norm_legit_no_training_mul_softplus_tanh_18:
	.zero		580
